//
// Generated by NVIDIA NVVM Compiler
//
// Compiler Build ID: CL-36424714
// Cuda compilation tools, release 13.0, V13.0.88
// Based on NVVM 20.0.0
//

.version 9.0
.target sm_100
.address_size 64

	// .globl	_Z18interleaved_reducePiS_
// _ZZ18interleaved_reducePiS_E2sB has been demoted
// _ZZ17contiguous_reducePiS_E2sB has been demoted

.visible .entry _Z18interleaved_reducePiS_(
	.param .u64 .ptr .align 1 _Z18interleaved_reducePiS__param_0,
	.param .u64 .ptr .align 1 _Z18interleaved_reducePiS__param_1
)
{
	.reg .pred 	%p<5>;
	.reg .b32 	%r<24>;
	.reg .b64 	%rd<9>;
	// demoted variable
	.shared .align 4 .b8 _ZZ18interleaved_reducePiS_E2sB[8192];
	ld.param.u64 	%rd2, [_Z18interleaved_reducePiS__param_0];
	ld.param.u64 	%rd1, [_Z18interleaved_reducePiS__param_1];
	cvta.to.global.u64 	%rd3, %rd2;
	mov.u32 	%r1, %tid.x;
	mov.u32 	%r2, %ctaid.x;
	mov.u32 	%r3, %ntid.x;
	mad.lo.s32 	%r4, %r2, %r3, %r1;
	mul.wide.s32 	%rd4, %r4, 4;
	add.s64 	%rd5, %rd3, %rd4;
	ld.global.u32 	%r8, [%rd5];
	shl.b32 	%r9, %r1, 2;
	mov.u32 	%r10, _ZZ18interleaved_reducePiS_E2sB;
	add.s32 	%r11, %r10, %r9;
	st.shared.u32 	[%r11], %r8;
	bar.sync 	0;
	setp.lt.u32 	%p1, %r3, 2;
	@%p1 bra 	$L__BB0_5;
	mov.b32 	%r23, 1;
$L__BB0_2:
	shl.b32 	%r6, %r23, 1;
	mul.lo.s32 	%r7, %r6, %r4;
	setp.ge.u32 	%p2, %r7, %r3;
	@%p2 bra 	$L__BB0_4;
	add.s32 	%r13, %r7, %r23;
	shl.b32 	%r14, %r13, 2;
	add.s32 	%r16, %r10, %r14;
	ld.shared.u32 	%r17, [%r16];
	shl.b32 	%r18, %r7, 2;
	add.s32 	%r19, %r10, %r18;
	ld.shared.u32 	%r20, [%r19];
	add.s32 	%r21, %r20, %r17;
	st.shared.u32 	[%r19], %r21;
$L__BB0_4:
	bar.sync 	0;
	setp.lt.u32 	%p3, %r6, %r3;
	mov.u32 	%r23, %r6;
	@%p3 bra 	$L__BB0_2;
$L__BB0_5:
	setp.ne.s32 	%p4, %r1, 0;
	@%p4 bra 	$L__BB0_7;
	ld.shared.u32 	%r22, [_ZZ18interleaved_reducePiS_E2sB];
	cvta.to.global.u64 	%rd6, %rd1;
	mul.wide.u32 	%rd7, %r2, 4;
	add.s64 	%rd8, %rd6, %rd7;
	st.global.u32 	[%rd8], %r22;
$L__BB0_7:
	ret;

}
	// .globl	_Z17contiguous_reducePiS_
.visible .entry _Z17contiguous_reducePiS_(
	.param .u64 .ptr .align 1 _Z17contiguous_reducePiS__param_0,
	.param .u64 .ptr .align 1 _Z17contiguous_reducePiS__param_1
)
{
	.reg .pred 	%p<5>;
	.reg .b32 	%r<18>;
	.reg .b64 	%rd<9>;
	// demoted variable
	.shared .align 4 .b8 _ZZ17contiguous_reducePiS_E2sB[8192];
	ld.param.u64 	%rd2, [_Z17contiguous_reducePiS__param_0];
	ld.param.u64 	%rd1, [_Z17contiguous_reducePiS__param_1];
	cvta.to.global.u64 	%rd3, %rd2;
	mov.u32 	%r1, %tid.x;
	mov.u32 	%r2, %ctaid.x;
	mov.u32 	%r17, %ntid.x;
	mad.lo.s32 	%r7, %r2, %r17, %r1;
	mul.wide.s32 	%rd4, %r7, 4;
	add.s64 	%rd5, %rd3, %rd4;
	ld.global.u32 	%r8, [%rd5];
	shl.b32 	%r9, %r1, 2;
	mov.u32 	%r10, _ZZ17contiguous_reducePiS_E2sB;
	add.s32 	%r4, %r10, %r9;
	st.shared.u32 	[%r4], %r8;
	bar.sync 	0;
	setp.lt.u32 	%p1, %r17, 2;
	@%p1 bra 	$L__BB1_4;
$L__BB1_1:
	shr.u32 	%r6, %r17, 1;
	setp.ge.u32 	%p2, %r1, %r6;
	@%p2 bra 	$L__BB1_3;
	shl.b32 	%r11, %r6, 2;
	add.s32 	%r12, %r4, %r11;
	ld.shared.u32 	%r13, [%r12];
	ld.shared.u32 	%r14, [%r4];
	add.s32 	%r15, %r14, %r13;
	st.shared.u32 	[%r4], %r15;
$L__BB1_3:
	bar.sync 	0;
	setp.gt.u32 	%p3, %r17, 3;
	mov.u32 	%r17, %r6;
	@%p3 bra 	$L__BB1_1;
$L__BB1_4:
	setp.ne.s32 	%p4, %r1, 0;
	@%p4 bra 	$L__BB1_6;
	ld.shared.u32 	%r16, [_ZZ17contiguous_reducePiS_E2sB];
	cvta.to.global.u64 	%rd6, %rd1;
	mul.wide.u32 	%rd7, %r2, 4;
	add.s64 	%rd8, %rd6, %rd7;
	st.global.u32 	[%rd8], %r16;
$L__BB1_6:
	ret;

}


// ===== COMPILED SASS (sm_100) =====

	.target	sm_100

	.elftype	@"ET_EXEC"


//--------------------- .note.nv.tkinfo           --------------------------
	.section	.note.nv.tkinfo,"",@"SHT_NOTE"
	.sectionflags	@"SHF_NOTE_NV_TKINFO"
	.tkinfo
        /*0018*/ 	.word	0x00000002
        /*0030*/ 	.string	""
        /*0030*/ 	.string	"ptxas"
        /*0030*/ 	.string	"Cuda compilation tools, release 13.0, V13.0.88"
        /*0030*/ 	.string	"Build cuda_13.0.r13.0/compiler.36424714_0"
        /*0030*/ 	.string	"-arch sm_100 -m 64 "



//--------------------- .note.nv.cuinfo           --------------------------
	.section	.note.nv.cuinfo,"",@"SHT_NOTE"
	.sectionflags	@"SHF_NOTE_NV_CUINFO"
        /*0018*/ 	.short	0x0002
        /*001a*/ 	.short	0x0064
        /*001c*/ 	.short	0x0082
	.zero		2


//--------------------- .nv.info                  --------------------------
	.section	.nv.info,"",@"SHT_CUDA_INFO"
	.align	4


	//----- nvinfo : EIATTR_REGCOUNT
	.align		4
        /*0000*/ 	.byte	0x04, 0x2f
        /*0002*/ 	.short	(.L_1 - .L_0)
	.align		4
.L_0:
        /*0004*/ 	.word	index@(_Z18interleaved_reducePiS_)
        /*0008*/ 	.word	0x0000000a


	//----- nvinfo : EIATTR_FRAME_SIZE
	.align		4
.L_1:
        /*000c*/ 	.byte	0x04, 0x11
        /*000e*/ 	.short	(.L_3 - .L_2)
	.align		4
.L_2:
        /*0010*/ 	.word	index@(_Z18interleaved_reducePiS_)
        /*0014*/ 	.word	0x00000000


	//----- nvinfo : EIATTR_REGCOUNT
	.align		4
.L_3:
        /*0018*/ 	.byte	0x04, 0x2f
        /*001a*/ 	.short	(.L_5 - .L_4)
	.align		4
.L_4:
        /*001c*/ 	.word	index@(_Z17contiguous_reducePiS_)
        /*0020*/ 	.word	0x0000000b


	//----- nvinfo : EIATTR_FRAME_SIZE
	.align		4
.L_5:
        /*0024*/ 	.byte	0x04, 0x11
        /*0026*/ 	.short	(.L_7 - .L_6)
	.align		4
.L_6:
        /*0028*/ 	.word	index@(_Z17contiguous_reducePiS_)
        /*002c*/ 	.word	0x00000000


	//----- nvinfo : EIATTR_MIN_STACK_SIZE
	.align		4
.L_7:
        /*0030*/ 	.byte	0x04, 0x12
        /*0032*/ 	.short	(.L_9 - .L_8)
	.align		4
.L_8:
        /*0034*/ 	.word	index@(_Z17contiguous_reducePiS_)
        /*0038*/ 	.word	0x00000000


	//----- nvinfo : EIATTR_MIN_STACK_SIZE
	.align		4
.L_9:
        /*003c*/ 	.byte	0x04, 0x12
        /*003e*/ 	.short	(.L_11 - .L_10)
	.align		4
.L_10:
        /*0040*/ 	.word	index@(_Z18interleaved_reducePiS_)
        /*0044*/ 	.word	0x00000000
.L_11:


//--------------------- .nv.compat                --------------------------
	.section	.nv.compat,"",@"SHT_CUDA_COMPAT_INFO"
	.align	4
        /*0000*/ 	.byte	0x02, 0x09, 0x00, 0x00, 0x02, 0x02, 0x01, 0x00, 0x02, 0x05, 0x05, 0x00, 0x03, 0x07, 0x01, 0x01
        /*0010*/ 	.byte	0x02, 0x03, 0x00, 0x00, 0x02, 0x06, 0x01, 0x00, 0x04, 0x0b, 0x08, 0x00, 0x09, 0x00, 0x00, 0x00
        /*0020*/ 	.byte	0x00, 0x00, 0x00, 0x00


//--------------------- .nv.info._Z17contiguous_reducePiS_ --------------------------
	.section	.nv.info._Z17contiguous_reducePiS_,"",@"SHT_CUDA_INFO"
	.sectionflags	@""
	.align	4


	//----- nvinfo : EIATTR_CUDA_API_VERSION
	.align		4
        /*0000*/ 	.byte	0x04, 0x37
        /*0002*/ 	.short	(.L_13 - .L_12)
.L_12:
        /*0004*/ 	.word	0x00000082


	//----- nvinfo : EIATTR_KPARAM_INFO
	.align		4
.L_13:
        /*0008*/ 	.byte	0x04, 0x17
        /*000a*/ 	.short	(.L_15 - .L_14)
.L_14:
        /*000c*/ 	.word	0x00000000
        /*0010*/ 	.short	0x0001
        /*0012*/ 	.short	0x0008
        /*0014*/ 	.byte	0x00, 0xf5, 0x21, 0x00


	//----- nvinfo : EIATTR_KPARAM_INFO
	.align		4
.L_15:
        /*0018*/ 	.byte	0x04, 0x17
        /*001a*/ 	.short	(.L_17 - .L_16)
.L_16:
        /*001c*/ 	.word	0x00000000
        /*0020*/ 	.short	0x0000
        /*0022*/ 	.short	0x0000
        /*0024*/ 	.byte	0x00, 0xf5, 0x21, 0x00


	//----- nvinfo : EIATTR_SPARSE_MMA_MASK
	.align		4
.L_17:
        /*0028*/ 	.byte	0x03, 0x50
        /*002a*/ 	.short	0x0000


	//----- nvinfo : EIATTR_MAXREG_COUNT
	.align		4
        /*002c*/ 	.byte	0x03, 0x1b
        /*002e*/ 	.short	0x00ff


	//----- nvinfo : EIATTR_NUM_BARRIERS
	.align		4
        /*0030*/ 	.byte	0x02, 0x4c
        /*0032*/ 	.byte	0x01
	.zero		1


	//----- nvinfo : EIATTR_MERCURY_ISA_VERSION
	.align		4
        /*0034*/ 	.byte	0x03, 0x5f
        /*0036*/ 	.short	0x0101


	//----- nvinfo : EIATTR_VRC_CTA_INIT_COUNT
	.align		4
        /*0038*/ 	.byte	0x02, 0x4a
	.zero		1
	.zero		1


	//----- nvinfo : EIATTR_EXIT_INSTR_OFFSETS
	.align		4
        /*003c*/ 	.byte	0x04, 0x1c
        /*003e*/ 	.short	(.L_19 - .L_18)


	//   ....[0]....
.L_18:
        /*0040*/ 	.word	0x000001e0


	//   ....[1]....
        /*0044*/ 	.word	0x00000260


	//----- nvinfo : EIATTR_CBANK_PARAM_SIZE
	.align		4
.L_19:
        /*0048*/ 	.byte	0x03, 0x19
        /*004a*/ 	.short	0x0010


	//----- nvinfo : EIATTR_PARAM_CBANK
	.align		4
        /*004c*/ 	.byte	0x04, 0x0a
        /*004e*/ 	.short	(.L_21 - .L_20)
	.align		4
.L_20:
        /*0050*/ 	.word	index@(.nv.constant0._Z17contiguous_reducePiS_)
        /*0054*/ 	.short	0x0380
        /*0056*/ 	.short	0x0010


	//----- nvinfo : EIATTR_SW_WAR
	.align		4
.L_21:
        /*0058*/ 	.byte	0x04, 0x36
        /*005a*/ 	.short	(.L_23 - .L_22)
.L_22:
        /*005c*/ 	.word	0x00000008
.L_23:


//--------------------- .nv.info._Z18interleaved_reducePiS_ --------------------------
	.section	.nv.info._Z18interleaved_reducePiS_,"",@"SHT_CUDA_INFO"
	.sectionflags	@""
	.align	4


	//----- nvinfo : EIATTR_CUDA_API_VERSION
	.align		4
        /*0000*/ 	.byte	0x04, 0x37
        /*0002*/ 	.short	(.L_25 - .L_24)
.L_24:
        /*0004*/ 	.word	0x00000082


	//----- nvinfo : EIATTR_KPARAM_INFO
	.align		4
.L_25:
        /*0008*/ 	.byte	0x04, 0x17
        /*000a*/ 	.short	(.L_27 - .L_26)
.L_26:
        /*000c*/ 	.word	0x00000000
        /*0010*/ 	.short	0x0001
        /*0012*/ 	.short	0x0008
        /*0014*/ 	.byte	0x00, 0xf5, 0x21, 0x00


	//----- nvinfo : EIATTR_KPARAM_INFO
	.align		4
.L_27:
        /*0018*/ 	.byte	0x04, 0x17
        /*001a*/ 	.short	(.L_29 - .L_28)
.L_28:
        /*001c*/ 	.word	0x00000000
        /*0020*/ 	.short	0x0000
        /*0022*/ 	.short	0x0000
        /*0024*/ 	.byte	0x00, 0xf5, 0x21, 0x00


	//----- nvinfo : EIATTR_SPARSE_MMA_MASK
	.align		4
.L_29:
        /*0028*/ 	.byte	0x03, 0x50
        /*002a*/ 	.short	0x0000


	//----- nvinfo : EIATTR_MAXREG_COUNT
	.align		4
        /*002c*/ 	.byte	0x03, 0x1b
        /*002e*/ 	.short	0x00ff


	//----- nvinfo : EIATTR_NUM_BARRIERS
	.align		4
        /*0030*/ 	.byte	0x02, 0x4c
        /*0032*/ 	.byte	0x01
	.zero		1


	//----- nvinfo : EIATTR_MERCURY_ISA_VERSION
	.align		4
        /*0034*/ 	.byte	0x03, 0x5f
        /*0036*/ 	.short	0x0101


	//----- nvinfo : EIATTR_VRC_CTA_INIT_COUNT
	.align		4
        /*0038*/ 	.byte	0x02, 0x4a
	.zero		1
	.zero		1


	//----- nvinfo : EIATTR_EXIT_INSTR_OFFSETS
	.align		4
        /*003c*/ 	.byte	0x04, 0x1c
        /*003e*/ 	.short	(.L_31 - .L_30)


	//   ....[0]....
.L_30:
        /*0040*/ 	.word	0x00000210


	//   ....[1]....
        /*0044*/ 	.word	0x00000290


	//----- nvinfo : EIATTR_CBANK_PARAM_SIZE
	.align		4
.L_31:
        /*0048*/ 	.byte	0x03, 0x19
        /*004a*/ 	.short	0x0010


	//----- nvinfo : EIATTR_PARAM_CBANK
	.align		4
        /*004c*/ 	.byte	0x04, 0x0a
        /*004e*/ 	.short	(.L_33 - .L_32)
	.align		4
.L_32:
        /*0050*/ 	.word	index@(.nv.constant0._Z18interleaved_reducePiS_)
        /*0054*/ 	.short	0x0380
        /*0056*/ 	.short	0x0010


	//----- nvinfo : EIATTR_SW_WAR
	.align		4
.L_33:
        /*0058*/ 	.byte	0x04, 0x36
        /*005a*/ 	.short	(.L_35 - .L_34)
.L_34:
        /*005c*/ 	.word	0x00000008
.L_35:


//--------------------- .nv.callgraph             --------------------------
	.section	.nv.callgraph,"",@"SHT_CUDA_CALLGRAPH"
	.align	4
	.sectionentsize	8
	.align		4
        /*0000*/ 	.word	0x00000000
	.align		4
        /*0004*/ 	.word	0xffffffff
	.align		4
        /*0008*/ 	.word	0x00000000
	.align		4
        /*000c*/ 	.word	0xfffffffe
	.align		4
        /*0010*/ 	.word	0x00000000
	.align		4
        /*0014*/ 	.word	0xfffffffd
	.align		4
        /*0018*/ 	.word	0x00000000
	.align		4
        /*001c*/ 	.word	0xfffffffc


//--------------------- .text._Z17contiguous_reducePiS_ --------------------------
	.section	.text._Z17contiguous_reducePiS_,"ax",@progbits
	.align	128
        .global         _Z17contiguous_reducePiS_
        .type           _Z17contiguous_reducePiS_,@function
        .size           _Z17contiguous_reducePiS_,(.L_x_6 - _Z17contiguous_reducePiS_)
        .other          _Z17contiguous_reducePiS_,@"STO_CUDA_ENTRY STV_DEFAULT"
_Z17contiguous_reducePiS_:
.text._Z17contiguous_reducePiS_:
[----:B------:R-:W-:Y:S01]  /*0000*/  LDC R1, c[0x0][0x37c] ;  /* 0x0000df00ff017b82 */ /* 0x000fe20000000800 */
[----:B------:R-:W0:Y:S07]  /*0010*/  S2R R6, SR_TID.X ;  /* 0x0000000000067919 */ /* 0x000e2e0000002100 */
[----:B------:R-:W1:Y:S01]  /*0020*/  LDC.64 R2, c[0x0][0x380] ;  /* 0x0000e000ff027b82 */ /* 0x000e620000000a00 */
[----:B------:R-:W0:Y:S01]  /*0030*/  LDCU UR8, c[0x0][0x360] ;  /* 0x00006c00ff0877ac */ /* 0x000e220008000800 */
[----:B------:R-:W0:Y:S01]  /*0040*/  S2R R7, SR_CTAID.X ;  /* 0x0000000000077919 */ /* 0x000e220000002500 */
[----:B------:R-:W2:Y:S01]  /*0050*/  LDCU.64 UR6, c[0x0][0x358] ;  /* 0x00006b00ff0677ac */ /* 0x000ea20008000a00 */
[----:B0-----:R-:W-:-:S04]  /*0060*/  IMAD R5, R7, UR8, R6 ;  /* 0x0000000807057c24 */ /* 0x001fc8000f8e0206 */
[----:B-1----:R-:W-:-:S06]  /*0070*/  IMAD.WIDE R2, R5, 0x4, R2 ;  /* 0x0000000405027825 */ /* 0x002fcc00078e0202 */
[----:B--2---:R-:W2:Y:S01]  /*0080*/  LDG.E R2, desc[UR6][R2.64] ;  /* 0x0000000602027981 */ /* 0x004ea2000c1e1900 */
[----:B------:R-:W0:Y:S01]  /*0090*/  S2UR UR5, SR_CgaCtaId ;  /* 0x00000000000579c3 */ /* 0x000e220000008800 */
[----:B------:R-:W-:Y:S01]  /*00a0*/  UMOV UR4, 0x400 ;  /* 0x0000040000047882 */ /* 0x000fe20000000000 */
[----:B------:R-:W-:Y:S01]  /*00b0*/  UISETP.GE.U32.AND UP0, UPT, UR8, 0x2, UPT ;  /* 0x000000020800788c */ /* 0x000fe2000bf06070 */
[----:B------:R-:W-:Y:S01]  /*00c0*/  ISETP.NE.AND P0, PT, R6, RZ, PT ;  /* 0x000000ff0600720c */ /* 0x000fe20003f05270 */
[----:B0-----:R-:W-:-:S06]  /*00d0*/  ULEA UR4, UR5, UR4, 0x18 ;  /* 0x0000000405047291 */ /* 0x001fcc000f8ec0ff */
[----:B------:R-:W-:-:S05]  /*00e0*/  LEA R5, R6, UR4, 0x2 ;  /* 0x0000000406057c11 */ /* 0x000fca000f8e10ff */
[----:B--2---:R0:W-:Y:S01]  /*00f0*/  STS [R5], R2 ;  /* 0x0000000205007388 */ /* 0x0041e20000000800 */
[----:B------:R-:W-:Y:S06]  /*0100*/  BAR.SYNC.DEFER_BLOCKING 0x0 ;  /* 0x0000000000007b1d */ /* 0x000fec0000010000 */
[----:B------:R-:W-:Y:S05]  /*0110*/  BRA.U !UP0, `(.L_x_0) ;  /* 0x0000000108307547 */ /* 0x000fea000b800000 */
[----:B------:R-:W-:-:S07]  /*0120*/  IMAD.U32 R0, RZ, RZ, UR8 ;  /* 0x00000008ff007e24 */ /* 0x000fce000f8e00ff */
.L_x_1:
[----:B------:R-:W-:-:S04]  /*0130*/  SHF.R.U32.HI R8, RZ, 0x1, R0 ;  /* 0x00000001ff087819 */ /* 0x000fc80000011600 */
[----:B------:R-:W-:-:S13]  /*0140*/  ISETP.GE.U32.AND P1, PT, R6, R8, PT ;  /* 0x000000080600720c */ /* 0x000fda0003f26070 */
[----:B0-----:R-:W-:Y:S01]  /*0150*/  @!P1 IMAD R2, R8, 0x4, R5 ;  /* 0x0000000408029824 */ /* 0x001fe200078e0205 */
[----:B------:R-:W-:Y:S05]  /*0160*/  @!P1 LDS R3, [R5] ;  /* 0x0000000005039984 */ /* 0x000fea0000000800 */
[----:B------:R-:W0:Y:S02]  /*0170*/  @!P1 LDS R2, [R2] ;  /* 0x0000000002029984 */ /* 0x000e240000000800 */
[----:B0-----:R-:W-:-:S05]  /*0180*/  @!P1 IADD3 R4, PT, PT, R2, R3, RZ ;  /* 0x0000000302049210 */ /* 0x001fca0007ffe0ff */
[----:B------:R1:W-:Y:S01]  /*0190*/  @!P1 STS [R5], R4 ;  /* 0x0000000405009388 */ /* 0x0003e20000000800 */
[----:B------:R-:W-:Y:S01]  /*01a0*/  BAR.SYNC.DEFER_BLOCKING 0x0 ;  /* 0x0000000000007b1d */ /* 0x000fe20000010000 */
[----:B------:R-:W-:Y:S01]  /*01b0*/  ISETP.GT.U32.AND P1, PT, R0, 0x3, PT ;  /* 0x000000030000780c */ /* 0x000fe20003f24070 */
[----:B------:R-:W-:-:S12]  /*01c0*/  IMAD.MOV.U32 R0, RZ, RZ, R8 ;  /* 0x000000ffff007224 */ /* 0x000fd800078e0008 */
[----:B-1----:R-:W-:Y:S05]  /*01d0*/  @P1 BRA `(.L_x_1) ;  /* 0xfffffffc00d41947 */ /* 0x002fea000383ffff */
.L_x_0:
[----:B------:R-:W-:Y:S05]  /*01e0*/  @P0 EXIT ;  /* 0x000000000000094d */ /* 0x000fea0003800000 */
[----:B------:R-:W1:Y:S01]  /*01f0*/  S2UR UR5, SR_CgaCtaId ;  /* 0x00000000000579c3 */ /* 0x000e620000008800 */
[----:B------:R-:W-:-:S07]  /*0200*/  UMOV UR4, 0x400 ;  /* 0x0000040000047882 */ /* 0x000fce0000000000 */
[----:B0-----:R-:W0:Y:S01]  /*0210*/  LDC.64 R2, c[0x0][0x388] ;  /* 0x0000e200ff027b82 */ /* 0x001e220000000a00 */
[----:B-1----:R-:W-:Y:S01]  /*0220*/  ULEA UR4, UR5, UR4, 0x18 ;  /* 0x0000000405047291 */ /* 0x002fe2000f8ec0ff */
[----:B0-----:R-:W-:-:S08]  /*0230*/  IMAD.WIDE.U32 R2, R7, 0x4, R2 ;  /* 0x0000000407027825 */ /* 0x001fd000078e0002 */
[----:B------:R-:W0:Y:S04]  /*0240*/  LDS R5, [UR4] ;  /* 0x00000004ff057984 */ /* 0x000e280008000800 */
[----:B0-----:R-:W-:Y:S01]  /*0250*/  STG.E desc[UR6][R2.64], R5 ;  /* 0x0000000502007986 */ /* 0x001fe2000c101906 */
[----:B------:R-:W-:Y:S05]  /*0260*/  EXIT ;  /* 0x000000000000794d */ /* 0x000fea0003800000 */
.L_x_2:
[----:B------:R-:W-:-:S00]  /*0270*/  BRA `(.L_x_2) ;  /* 0xfffffffc00fc7947 */ /* 0x000fc0000383ffff */
[----:B------:R-:W-:-:S00]  /*0280*/  NOP ;  /* 0x0000000000007918 */ /* 0x000fc00000000000 */
[----:B------:R-:W-:-:S00]  /*0290*/  NOP ;  /* 0x0000000000007918 */ /* 0x000fc00000000000 */
[----:B------:R-:W-:-:S00]  /*02a0*/  NOP ;  /* 0x0000000000007918 */ /* 0x000fc00000000000 */
[----:B------:R-:W-:-:S00]  /*02b0*/  NOP ;  /* 0x0000000000007918 */ /* 0x000fc00000000000 */
[----:B------:R-:W-:-:S00]  /*02c0*/  NOP ;  /* 0x0000000000007918 */ /* 0x000fc00000000000 */
[----:B------:R-:W-:-:S00]  /*02d0*/  NOP ;  /* 0x0000000000007918 */ /* 0x000fc00000000000 */
[----:B------:R-:W-:-:S00]  /*02e0*/  NOP ;  /* 0x0000000000007918 */ /* 0x000fc00000000000 */
[----:B------:R-:W-:-:S00]  /*02f0*/  NOP ;  /* 0x0000000000007918 */ /* 0x000fc00000000000 */
.L_x_6:


//--------------------- .text._Z18interleaved_reducePiS_ --------------------------
	.section	.text._Z18interleaved_reducePiS_,"ax",@progbits
	.align	128
        .global         _Z18interleaved_reducePiS_
        .type           _Z18interleaved_reducePiS_,@function
        .size           _Z18interleaved_reducePiS_,(.L_x_7 - _Z18interleaved_reducePiS_)
        .other          _Z18interleaved_reducePiS_,@"STO_CUDA_ENTRY STV_DEFAULT"
_Z18interleaved_reducePiS_:
.text._Z18interleaved_reducePiS_:
        /* <DEDUP_REMOVED lines=11> */
[----:B------:R-:W-:Y:S01]  /*00b0*/  ISETP.NE.AND P1, PT, R7, RZ, PT ;  /* 0x000000ff0700720c */ /* 0x000fe20003f25270 */
[----:B------:R-:W-:Y:S02]  /*00c0*/  UISETP.GE.U32.AND UP0, UPT, UR7, 0x2, UPT ;  /* 0x000000020700788c */ /* 0x000fe4000bf06070 */
[----:B0-----:R-:W-:-:S06]  /*00d0*/  ULEA UR4, UR5, UR4, 0x18 ;  /* 0x0000000405047291 */ /* 0x001fcc000f8ec0ff */
[----:B------:R-:W-:-:S05]  /*00e0*/  LEA R7, R7, UR4, 0x2 ;  /* 0x0000000407077c11 */ /* 0x000fca000f8e10ff */
[----:B--2---:R0:W-:Y:S01]  /*00f0*/  STS [R7], R2 ;  /* 0x0000000207007388 */ /* 0x0041e20000000800 */
[----:B------:R-:W-:Y:S06]  /*0100*/  BAR.SYNC.DEFER_BLOCKING 0x0 ;  /* 0x0000000000007b1d */ /* 0x000fec0000010000 */
[----:B------:R-:W-:Y:S05]  /*0110*/  BRA.U !UP0, `(.L_x_3) ;  /* 0x00000001083c7547 */ /* 0x000fea000b800000 */
[----:B------:R-:W-:-:S05]  /*0120*/  UMOV UR5, 0x1 ;  /* 0x0000000100057882 */ /* 0x000fca0000000000 */
.L_x_4:
[----:B------:R-:W-:-:S04]  /*0130*/  USHF.L.U32 UR6, UR5, 0x1, URZ ;  /* 0x0000000105067899 */ /* 0x000fc800080006ff */
[----:B------:R-:W-:Y:S02]  /*0140*/  UISETP.GE.U32.AND UP0, UPT, UR6, UR7, UPT ;  /* 0x000000070600728c */ /* 0x000fe4000bf06070 */
[----:B01----:R-:W-:-:S05]  /*0150*/  IMAD R2, R5, UR6, RZ ;  /* 0x0000000605027c24 */ /* 0x003fca000f8e02ff */
[----:B------:R-:W-:-:S13]  /*0160*/  ISETP.GE.U32.AND P0, PT, R2, UR7, PT ;  /* 0x0000000702007c0c */ /* 0x000fda000bf06070 */
[C---:B------:R-:W-:Y:S01]  /*0170*/  @!P0 VIADD R0, R2.reuse, UR5 ;  /* 0x0000000502008c36 */ /* 0x040fe20008000000 */
[----:B------:R-:W-:Y:S01]  /*0180*/  @!P0 LEA R2, R2, UR4, 0x2 ;  /* 0x0000000402028c11 */ /* 0x000fe2000f8e10ff */
[----:B------:R-:W-:-:S03]  /*0190*/  UMOV UR5, UR6 ;  /* 0x0000000600057c82 */ /* 0x000fc60008000000 */
[----:B------:R-:W-:Y:S01]  /*01a0*/  @!P0 LEA R0, R0, UR4, 0x2 ;  /* 0x0000000400008c11 */ /* 0x000fe2000f8e10ff */
[----:B------:R-:W-:Y:S05]  /*01b0*/  @!P0 LDS R3, [R2] ;  /* 0x0000000002038984 */ /* 0x000fea0000000800 */
[----:B------:R-:W0:Y:S02]  /*01c0*/  @!P0 LDS R0, [R0] ;  /* 0x0000000000008984 */ /* 0x000e240000000800 */
[----:B0-----:R-:W-:-:S05]  /*01d0*/  @!P0 IADD3 R3, PT, PT, R0, R3, RZ ;  /* 0x0000000300038210 */ /* 0x001fca0007ffe0ff */
[----:B------:R1:W-:Y:S01]  /*01e0*/  @!P0 STS [R2], R3 ;  /* 0x0000000302008388 */ /* 0x0003e20000000800 */
[----:B------:R-:W-:Y:S06]  /*01f0*/  BAR.SYNC.DEFER_BLOCKING 0x0 ;  /* 0x0000000000007b1d */ /* 0x000fec0000010000 */
[----:B------:R-:W-:Y:S05]  /*0200*/  BRA.U !UP0, `(.L_x_4) ;  /* 0xfffffffd08c87547 */ /* 0x000fea000b83ffff */
.L_x_3:
[----:B------:R-:W-:Y:S05]  /*0210*/  @P1 EXIT ;  /* 0x000000000000194d */ /* 0x000fea0003800000 */
[----:B------:R-:W2:Y:S01]  /*0220*/  S2UR UR5, SR_CgaCtaId ;  /* 0x00000000000579c3 */ /* 0x000ea20000008800 */
[----:B------:R-:W-:-:S07]  /*0230*/  UMOV UR4, 0x400 ;  /* 0x0000040000047882 */ /* 0x000fce0000000000 */
[----:B01----:R-:W0:Y:S01]  /*0240*/  LDC.64 R2, c[0x0][0x388] ;  /* 0x0000e200ff027b82 */ /* 0x003e220000000a00 */
[----:B--2---:R-:W-:Y:S01]  /*0250*/  ULEA UR4, UR5, UR4, 0x18 ;  /* 0x0000000405047291 */ /* 0x004fe2000f8ec0ff */
[----:B0-----:R-:W-:-:S08]  /*0260*/  IMAD.WIDE.U32 R2, R4, 0x4, R2 ;  /* 0x0000000404027825 */ /* 0x001fd000078e0002 */
[----:B------:R-:W0:Y:S04]  /*0270*/  LDS R5, [UR4] ;  /* 0x00000004ff057984 */ /* 0x000e280008000800 */
[----:B0-----:R-:W-:Y:S01]  /*0280*/  STG.E desc[UR8][R2.64], R5 ;  /* 0x0000000502007986 */ /* 0x001fe2000c101908 */
[----:B------:R-:W-:Y:S05]  /*0290*/  EXIT ;  /* 0x000000000000794d */ /* 0x000fea0003800000 */
.L_x_5:
        /* <DEDUP_REMOVED lines=14> */
.L_x_7:


//--------------------- .nv.shared._Z17contiguous_reducePiS_ --------------------------
	.section	.nv.shared._Z17contiguous_reducePiS_,"aw",@nobits
	.sectionflags	@""
	.align	4
.nv.shared._Z17contiguous_reducePiS_:
	.zero		9216


//--------------------- .nv.shared.reserved.0     --------------------------
	.section	.nv.shared.reserved.0,"aw",@nobits
	.weak		__nv_reservedSMEM_offset_0_alias
	.size		__nv_reservedSMEM_offset_0_alias, 0, 64
	.other		__nv_reservedSMEM_offset_0_alias,@"STO_CUDA_RESERVED_SHARED STV_DEFAULT"
__nv_reservedSMEM_offset_0_alias:
	.zero		0
	.zero		64


//--------------------- .nv.shared._Z18interleaved_reducePiS_ --------------------------
	.section	.nv.shared._Z18interleaved_reducePiS_,"aw",@nobits
	.sectionflags	@""
	.align	4
.nv.shared._Z18interleaved_reducePiS_:
	.zero		9216


//--------------------- .nv.constant0._Z17contiguous_reducePiS_ --------------------------
	.section	.nv.constant0._Z17contiguous_reducePiS_,"a",@progbits
	.sectionflags	@""
	.align	4
.nv.constant0._Z17contiguous_reducePiS_:
	.zero		912


//--------------------- .nv.constant0._Z18interleaved_reducePiS_ --------------------------
	.section	.nv.constant0._Z18interleaved_reducePiS_,"a",@progbits
	.sectionflags	@""
	.align	4
.nv.constant0._Z18interleaved_reducePiS_:
	.zero		912


//--------------------- SYMBOLS --------------------------

	.type		.nv.reservedSmem.offset0,@object
	.size		.nv.reservedSmem.offset0,0x4
	.type		.nv.reservedSmem.cap,@object
	.size		.nv.reservedSmem.cap,0x4
